//
// Generated by NVIDIA NVVM Compiler
//
// Compiler Build ID: CL-36424714
// Cuda compilation tools, release 13.0, V13.0.88
// Based on NVVM 20.0.0
//

.version 9.0
.target sm_100
.address_size 64

	// .globl	_Z6kernelPfS_

.visible .entry _Z6kernelPfS_(
	.param .u64 .ptr .align 1 _Z6kernelPfS__param_0,
	.param .u64 .ptr .align 1 _Z6kernelPfS__param_1
)
{
	.reg .pred 	%p<7>;
	.reg .b32 	%r<30>;
	.reg .b32 	%f<11>;
	.reg .b64 	%rd<18>;

	ld.param.u64 	%rd3, [_Z6kernelPfS__param_0];
	ld.param.u64 	%rd4, [_Z6kernelPfS__param_1];
	cvta.to.global.u64 	%rd1, %rd4;
	cvta.to.global.u64 	%rd2, %rd3;
	mov.u32 	%r12, %ctaid.x;
	mov.u32 	%r13, %ntid.x;
	mov.u32 	%r14, %tid.x;
	mad.lo.s32 	%r28, %r12, %r13, %r14;
	mov.u32 	%r15, %nctaid.x;
	mul.lo.s32 	%r2, %r15, %r13;
	setp.gt.s32 	%p1, %r28, 15;
	@%p1 bra 	$L__BB0_7;
	add.s32 	%r16, %r28, %r2;
	max.s32 	%r17, %r16, 16;
	setp.lt.s32 	%p2, %r16, 16;
	selp.u32 	%r18, 1, 0, %p2;
	add.s32 	%r19, %r16, %r18;
	sub.s32 	%r20, %r17, %r19;
	div.u32 	%r21, %r20, %r2;
	add.s32 	%r3, %r21, %r18;
	and.b32  	%r22, %r3, 3;
	setp.eq.s32 	%p3, %r22, 3;
	@%p3 bra 	$L__BB0_4;
	add.s32 	%r23, %r3, 1;
	and.b32  	%r24, %r23, 3;
	neg.s32 	%r26, %r24;
$L__BB0_3:
	.pragma "nounroll";
	mul.wide.s32 	%rd5, %r28, 4;
	add.s64 	%rd6, %rd1, %rd5;
	add.s64 	%rd7, %rd2, %rd5;
	ld.global.f32 	%f1, [%rd7];
	add.f32 	%f2, %f1, %f1;
	st.global.f32 	[%rd6], %f2;
	add.s32 	%r28, %r28, %r2;
	add.s32 	%r26, %r26, 1;
	setp.ne.s32 	%p4, %r26, 0;
	@%p4 bra 	$L__BB0_3;
$L__BB0_4:
	setp.lt.u32 	%p5, %r3, 3;
	@%p5 bra 	$L__BB0_7;
	mul.wide.s32 	%rd11, %r2, 4;
	shl.b32 	%r25, %r2, 2;
$L__BB0_6:
	mul.wide.s32 	%rd8, %r28, 4;
	add.s64 	%rd9, %rd2, %rd8;
	ld.global.f32 	%f3, [%rd9];
	add.f32 	%f4, %f3, %f3;
	add.s64 	%rd10, %rd1, %rd8;
	st.global.f32 	[%rd10], %f4;
	add.s64 	%rd12, %rd9, %rd11;
	ld.global.f32 	%f5, [%rd12];
	add.f32 	%f6, %f5, %f5;
	add.s64 	%rd13, %rd10, %rd11;
	st.global.f32 	[%rd13], %f6;
	add.s64 	%rd14, %rd12, %rd11;
	ld.global.f32 	%f7, [%rd14];
	add.f32 	%f8, %f7, %f7;
	add.s64 	%rd15, %rd13, %rd11;
	st.global.f32 	[%rd15], %f8;
	add.s64 	%rd16, %rd14, %rd11;
	ld.global.f32 	%f9, [%rd16];
	add.f32 	%f10, %f9, %f9;
	add.s64 	%rd17, %rd15, %rd11;
	st.global.f32 	[%rd17], %f10;
	add.s32 	%r28, %r25, %r28;
	setp.lt.s32 	%p6, %r28, 16;
	@%p6 bra 	$L__BB0_6;
$L__BB0_7:
	ret;

}


// ===== COMPILED SASS (sm_100) =====

	.target	sm_100

	.elftype	@"ET_EXEC"


//--------------------- .note.nv.tkinfo           --------------------------
	.section	.note.nv.tkinfo,"",@"SHT_NOTE"
	.sectionflags	@"SHF_NOTE_NV_TKINFO"
	.tkinfo
        /*0018*/ 	.word	0x00000002
        /*0030*/ 	.string	""
        /*0030*/ 	.string	"ptxas"
        /*0030*/ 	.string	"Cuda compilation tools, release 13.0, V13.0.88"
        /*0030*/ 	.string	"Build cuda_13.0.r13.0/compiler.36424714_0"
        /*0030*/ 	.string	"-arch sm_100 -m 64 "



//--------------------- .note.nv.cuinfo           --------------------------
	.section	.note.nv.cuinfo,"",@"SHT_NOTE"
	.sectionflags	@"SHF_NOTE_NV_CUINFO"
        /*0018*/ 	.short	0x0002
        /*001a*/ 	.short	0x0064
        /*001c*/ 	.short	0x0082
	.zero		2


//--------------------- .nv.info                  --------------------------
	.section	.nv.info,"",@"SHT_CUDA_INFO"
	.align	4


	//----- nvinfo : EIATTR_REGCOUNT
	.align		4
        /*0000*/ 	.byte	0x04, 0x2f
        /*0002*/ 	.short	(.L_1 - .L_0)
	.align		4
.L_0:
        /*0004*/ 	.word	index@(_Z6kernelPfS_)
        /*0008*/ 	.word	0x0000001c


	//----- nvinfo : EIATTR_FRAME_SIZE
	.align		4
.L_1:
        /*000c*/ 	.byte	0x04, 0x11
        /*000e*/ 	.short	(.L_3 - .L_2)
	.align		4
.L_2:
        /*0010*/ 	.word	index@(_Z6kernelPfS_)
        /*0014*/ 	.word	0x00000000


	//----- nvinfo : EIATTR_MIN_STACK_SIZE
	.align		4
.L_3:
        /*0018*/ 	.byte	0x04, 0x12
        /*001a*/ 	.short	(.L_5 - .L_4)
	.align		4
.L_4:
        /*001c*/ 	.word	index@(_Z6kernelPfS_)
        /*0020*/ 	.word	0x00000000
.L_5:


//--------------------- .nv.compat                --------------------------
	.section	.nv.compat,"",@"SHT_CUDA_COMPAT_INFO"
	.align	4
        /*0000*/ 	.byte	0x02, 0x09, 0x00, 0x00, 0x02, 0x02, 0x01, 0x00, 0x02, 0x05, 0x05, 0x00, 0x03, 0x07, 0x01, 0x01
        /*0010*/ 	.byte	0x02, 0x03, 0x00, 0x00, 0x02, 0x06, 0x01, 0x00, 0x04, 0x0b, 0x08, 0x00, 0x09, 0x00, 0x00, 0x00
        /*0020*/ 	.byte	0x00, 0x00, 0x00, 0x00


//--------------------- .nv.info._Z6kernelPfS_    --------------------------
	.section	.nv.info._Z6kernelPfS_,"",@"SHT_CUDA_INFO"
	.sectionflags	@""
	.align	4


	//----- nvinfo : EIATTR_CUDA_API_VERSION
	.align		4
        /*0000*/ 	.byte	0x04, 0x37
        /*0002*/ 	.short	(.L_7 - .L_6)
.L_6:
        /*0004*/ 	.word	0x00000082


	//----- nvinfo : EIATTR_KPARAM_INFO
	.align		4
.L_7:
        /*0008*/ 	.byte	0x04, 0x17
        /*000a*/ 	.short	(.L_9 - .L_8)
.L_8:
        /*000c*/ 	.word	0x00000000
        /*0010*/ 	.short	0x0001
        /*0012*/ 	.short	0x0008
        /*0014*/ 	.byte	0x00, 0xf5, 0x21, 0x00


	//----- nvinfo : EIATTR_KPARAM_INFO
	.align		4
.L_9:
        /*0018*/ 	.byte	0x04, 0x17
        /*001a*/ 	.short	(.L_11 - .L_10)
.L_10:
        /*001c*/ 	.word	0x00000000
        /*0020*/ 	.short	0x0000
        /*0022*/ 	.short	0x0000
        /*0024*/ 	.byte	0x00, 0xf5, 0x21, 0x00


	//----- nvinfo : EIATTR_SPARSE_MMA_MASK
	.align		4
.L_11:
        /*0028*/ 	.byte	0x03, 0x50
        /*002a*/ 	.short	0x0000


	//----- nvinfo : EIATTR_MAXREG_COUNT
	.align		4
        /*002c*/ 	.byte	0x03, 0x1b
        /*002e*/ 	.short	0x00ff


	//----- nvinfo : EIATTR_MERCURY_ISA_VERSION
	.align		4
        /*0030*/ 	.byte	0x03, 0x5f
        /*0032*/ 	.short	0x0101


	//----- nvinfo : EIATTR_VRC_CTA_INIT_COUNT
	.align		4
        /*0034*/ 	.byte	0x02, 0x4a
	.zero		1
	.zero		1


	//----- nvinfo : EIATTR_EXIT_INSTR_OFFSETS
	.align		4
        /*0038*/ 	.byte	0x04, 0x1c
        /*003a*/ 	.short	(.L_13 - .L_12)


	//   ....[0]....
.L_12:
        /*003c*/ 	.word	0x00000080


	//   ....[1]....
        /*0040*/ 	.word	0x00000380


	//   ....[2]....
        /*0044*/ 	.word	0x00000500


	//----- nvinfo : EIATTR_CRS_STACK_SIZE
	.align		4
.L_13:
        /*0048*/ 	.byte	0x04, 0x1e
        /*004a*/ 	.short	(.L_15 - .L_14)
.L_14:
        /*004c*/ 	.word	0x00000000


	//----- nvinfo : EIATTR_CBANK_PARAM_SIZE
	.align		4
.L_15:
        /*0050*/ 	.byte	0x03, 0x19
        /*0052*/ 	.short	0x0010


	//----- nvinfo : EIATTR_PARAM_CBANK
	.align		4
        /*0054*/ 	.byte	0x04, 0x0a
        /*0056*/ 	.short	(.L_17 - .L_16)
	.align		4
.L_16:
        /*0058*/ 	.word	index@(.nv.constant0._Z6kernelPfS_)
        /*005c*/ 	.short	0x0380
        /*005e*/ 	.short	0x0010


	//----- nvinfo : EIATTR_SW_WAR
	.align		4
.L_17:
        /*0060*/ 	.byte	0x04, 0x36
        /*0062*/ 	.short	(.L_19 - .L_18)
.L_18:
        /*0064*/ 	.word	0x00000008
.L_19:


//--------------------- .nv.callgraph             --------------------------
	.section	.nv.callgraph,"",@"SHT_CUDA_CALLGRAPH"
	.align	4
	.sectionentsize	8
	.align		4
        /*0000*/ 	.word	0x00000000
	.align		4
        /*0004*/ 	.word	0xffffffff
	.align		4
        /*0008*/ 	.word	0x00000000
	.align		4
        /*000c*/ 	.word	0xfffffffe
	.align		4
        /*0010*/ 	.word	0x00000000
	.align		4
        /*0014*/ 	.word	0xfffffffd
	.align		4
        /*0018*/ 	.word	0x00000000
	.align		4
        /*001c*/ 	.word	0xfffffffc


//--------------------- .text._Z6kernelPfS_       --------------------------
	.section	.text._Z6kernelPfS_,"ax",@progbits
	.align	128
        .global         _Z6kernelPfS_
        .type           _Z6kernelPfS_,@function
        .size           _Z6kernelPfS_,(.L_x_5 - _Z6kernelPfS_)
        .other          _Z6kernelPfS_,@"STO_CUDA_ENTRY STV_DEFAULT"
_Z6kernelPfS_:
.text._Z6kernelPfS_:
[----:B------:R-:W-:Y:S01]  /*0000*/  LDC R1, c[0x0][0x37c] ;  /* 0x0000df00ff017b82 */ /* 0x000fe20000000800 */
[----:B------:R-:W0:Y:S07]  /*0010*/  S2R R7, SR_TID.X ;  /* 0x0000000000077919 */ /* 0x000e2e0000002100 */
[----:B------:R-:W0:Y:S08]  /*0020*/  S2UR UR4, SR_CTAID.X ;  /* 0x00000000000479c3 */ /* 0x000e300000002500 */
[----:B------:R-:W0:Y:S01]  /*0030*/  LDC R0, c[0x0][0x360] ;  /* 0x0000d800ff007b82 */ /* 0x000e220000000800 */
[----:B------:R-:W1:Y:S01]  /*0040*/  LDCU UR5, c[0x0][0x370] ;  /* 0x00006e00ff0577ac */ /* 0x000e620008000800 */
[----:B0-----:R-:W-:-:S02]  /*0050*/  IMAD R7, R0, UR4, R7 ;  /* 0x0000000400077c24 */ /* 0x001fc4000f8e0207 */
[----:B-1----:R-:W-:-:S03]  /*0060*/  IMAD R0, R0, UR5, RZ ;  /* 0x0000000500007c24 */ /* 0x002fc6000f8e02ff */
[----:B------:R-:W-:-:S13]  /*0070*/  ISETP.GT.AND P0, PT, R7, 0xf, PT ;  /* 0x0000000f0700780c */ /* 0x000fda0003f04270 */
[----:B------:R-:W-:Y:S05]  /*0080*/  @P0 EXIT ;  /* 0x000000000000094d */ /* 0x000fea0003800000 */
[----:B------:R-:W0:Y:S01]  /*0090*/  I2F.U32.RP R8, R0 ;  /* 0x0000000000087306 */ /* 0x000e220000209000 */
[C---:B------:R-:W-:Y:S01]  /*00a0*/  IMAD.IADD R4, R0.reuse, 0x1, R7 ;  /* 0x0000000100047824 */ /* 0x040fe200078e0207 */
[----:B------:R-:W-:Y:S01]  /*00b0*/  IADD3 R9, PT, PT, RZ, -R0, RZ ;  /* 0x80000000ff097210 */ /* 0x000fe20007ffe0ff */
[----:B------:R-:W1:Y:S01]  /*00c0*/  LDCU.64 UR4, c[0x0][0x358] ;  /* 0x00006b00ff0477ac */ /* 0x000e620008000a00 */
[----:B------:R-:W-:Y:S01]  /*00d0*/  ISETP.NE.U32.AND P2, PT, R0, RZ, PT ;  /* 0x000000ff0000720c */ /* 0x000fe20003f45070 */
[----:B------:R-:W-:Y:S01]  /*00e0*/  BSSY.RECONVERGENT B0, `(.L_x_0) ;  /* 0x0000029000007945 */ /* 0x000fe20003800200 */
[C---:B------:R-:W-:Y:S02]  /*00f0*/  ISETP.GE.AND P0, PT, R4.reuse, 0x10, PT ;  /* 0x000000100400780c */ /* 0x040fe40003f06270 */
[----:B------:R-:W-:Y:S02]  /*0100*/  VIMNMX R5, PT, PT, R4, 0x10, !PT ;  /* 0x0000001004057848 */ /* 0x000fe40007fe0100 */
[----:B------:R-:W-:-:S04]  /*0110*/  SEL R6, RZ, 0x1, P0 ;  /* 0x00000001ff067807 */ /* 0x000fc80000000000 */
[----:B------:R-:W-:Y:S01]  /*0120*/  IADD3 R5, PT, PT, R5, -R4, -R6 ;  /* 0x8000000405057210 */ /* 0x000fe20007ffe806 */
[----:B0-----:R-:W0:Y:S02]  /*0130*/  MUFU.RCP R8, R8 ;  /* 0x0000000800087308 */ /* 0x001e240000001000 */
[----:B0-----:R-:W-:-:S06]  /*0140*/  IADD3 R2, PT, PT, R8, 0xffffffe, RZ ;  /* 0x0ffffffe08027810 */ /* 0x001fcc0007ffe0ff */
[----:B------:R0:W2:Y:S02]  /*0150*/  F2I.FTZ.U32.TRUNC.NTZ R3, R2 ;  /* 0x0000000200037305 */ /* 0x0000a4000021f000 */
[----:B0-----:R-:W-:Y:S02]  /*0160*/  HFMA2 R2, -RZ, RZ, 0, 0 ;  /* 0x00000000ff027431 */ /* 0x001fe400000001ff */
[----:B--2---:R-:W-:-:S04]  /*0170*/  IMAD R9, R9, R3, RZ ;  /* 0x0000000309097224 */ /* 0x004fc800078e02ff */
[----:B------:R-:W-:-:S06]  /*0180*/  IMAD.HI.U32 R8, R3, R9, R2 ;  /* 0x0000000903087227 */ /* 0x000fcc00078e0002 */
[----:B------:R-:W-:-:S05]  /*0190*/  IMAD.HI.U32 R9, R8, R5, RZ ;  /* 0x0000000508097227 */ /* 0x000fca00078e00ff */
[----:B------:R-:W-:-:S05]  /*01a0*/  IADD3 R2, PT, PT, -R9, RZ, RZ ;  /* 0x000000ff09027210 */ /* 0x000fca0007ffe1ff */
[----:B------:R-:W-:Y:S02]  /*01b0*/  IMAD R5, R0, R2, R5 ;  /* 0x0000000200057224 */ /* 0x000fe400078e0205 */
[----:B------:R-:W0:Y:S03]  /*01c0*/  LDC.64 R2, c[0x0][0x388] ;  /* 0x0000e200ff027b82 */ /* 0x000e260000000a00 */
[----:B------:R-:W-:-:S13]  /*01d0*/  ISETP.GE.U32.AND P0, PT, R5, R0, PT ;  /* 0x000000000500720c */ /* 0x000fda0003f06070 */
[----:B------:R-:W-:Y:S01]  /*01e0*/  @P0 IMAD.IADD R5, R5, 0x1, -R0 ;  /* 0x0000000105050824 */ /* 0x000fe200078e0a00 */
[----:B------:R-:W-:-:S04]  /*01f0*/  @P0 IADD3 R9, PT, PT, R9, 0x1, RZ ;  /* 0x0000000109090810 */ /* 0x000fc80007ffe0ff */
[----:B------:R-:W-:Y:S02]  /*0200*/  ISETP.GE.U32.AND P1, PT, R5, R0, PT ;  /* 0x000000000500720c */ /* 0x000fe40003f26070 */
[----:B------:R-:W2:Y:S11]  /*0210*/  LDC.64 R4, c[0x0][0x380] ;  /* 0x0000e000ff047b82 */ /* 0x000eb60000000a00 */
[----:B------:R-:W-:-:S02]  /*0220*/  @P1 IADD3 R9, PT, PT, R9, 0x1, RZ ;  /* 0x0000000109091810 */ /* 0x000fc40007ffe0ff */
[----:B------:R-:W-:-:S05]  /*0230*/  @!P2 LOP3.LUT R9, RZ, R0, RZ, 0x33, !PT ;  /* 0x00000000ff09a212 */ /* 0x000fca00078e33ff */
[----:B------:R-:W-:-:S05]  /*0240*/  IMAD.IADD R6, R6, 0x1, R9 ;  /* 0x0000000106067824 */ /* 0x000fca00078e0209 */
[C---:B------:R-:W-:Y:S02]  /*0250*/  LOP3.LUT R8, R6.reuse, 0x3, RZ, 0xc0, !PT ;  /* 0x0000000306087812 */ /* 0x040fe400078ec0ff */
[----:B------:R-:W-:Y:S02]  /*0260*/  ISETP.GE.U32.AND P1, PT, R6, 0x3, PT ;  /* 0x000000030600780c */ /* 0x000fe40003f26070 */
[----:B------:R-:W-:-:S13]  /*0270*/  ISETP.NE.AND P0, PT, R8, 0x3, PT ;  /* 0x000000030800780c */ /* 0x000fda0003f05270 */
[----:B01----:R-:W-:Y:S05]  /*0280*/  @!P0 BRA `(.L_x_1) ;  /* 0x0000000000388947 */ /* 0x003fea0003800000 */
[----:B------:R-:W0:Y:S01]  /*0290*/  LDC.64 R14, c[0x0][0x380] ;  /* 0x0000e000ff0e7b82 */ /* 0x000e220000000a00 */
[----:B------:R-:W-:-:S04]  /*02a0*/  IADD3 R6, PT, PT, R6, 0x1, RZ ;  /* 0x0000000106067810 */ /* 0x000fc80007ffe0ff */
[----:B------:R-:W-:-:S03]  /*02b0*/  LOP3.LUT R6, R6, 0x3, RZ, 0xc0, !PT ;  /* 0x0000000306067812 */ /* 0x000fc600078ec0ff */
[----:B------:R-:W1:Y:S01]  /*02c0*/  LDC.64 R12, c[0x0][0x388] ;  /* 0x0000e200ff0c7b82 */ /* 0x000e620000000a00 */
[----:B------:R-:W-:-:S07]  /*02d0*/  IADD3 R6, PT, PT, -R6, RZ, RZ ;  /* 0x000000ff06067210 */ /* 0x000fce0007ffe1ff */
.L_x_2:
[----:B0-----:R-:W-:-:S06]  /*02e0*/  IMAD.WIDE R10, R7, 0x4, R14 ;  /* 0x00000004070a7825 */ /* 0x001fcc00078e020e */
[----:B---3--:R-:W3:Y:S01]  /*02f0*/  LDG.E R10, desc[UR4][R10.64] ;  /* 0x000000040a0a7981 */ /* 0x008ee2000c1e1900 */
[----:B-1----:R-:W-:Y:S01]  /*0300*/  IMAD.WIDE R8, R7, 0x4, R12 ;  /* 0x0000000407087825 */ /* 0x002fe200078e020c */
[----:B------:R-:W-:-:S03]  /*0310*/  IADD3 R7, PT, PT, R0, R7, RZ ;  /* 0x0000000700077210 */ /* 0x000fc60007ffe0ff */
[----:B------:R-:W-:-:S05]  /*0320*/  VIADD R6, R6, 0x1 ;  /* 0x0000000106067836 */ /* 0x000fca0000000000 */
[----:B------:R-:W-:Y:S01]  /*0330*/  ISETP.NE.AND P0, PT, R6, RZ, PT ;  /* 0x000000ff0600720c */ /* 0x000fe20003f05270 */
[----:B---3--:R-:W-:-:S05]  /*0340*/  FADD R17, R10, R10 ;  /* 0x0000000a0a117221 */ /* 0x008fca0000000000 */
[----:B------:R3:W-:Y:S07]  /*0350*/  STG.E desc[UR4][R8.64], R17 ;  /* 0x0000001108007986 */ /* 0x0007ee000c101904 */
[----:B------:R-:W-:Y:S05]  /*0360*/  @P0 BRA `(.L_x_2) ;  /* 0xfffffffc00dc0947 */ /* 0x000fea000383ffff */
.L_x_1:
[----:B------:R-:W-:Y:S05]  /*0370*/  BSYNC.RECONVERGENT B0 ;  /* 0x0000000000007941 */ /* 0x000fea0003800200 */
.L_x_0:
[----:B------:R-:W-:Y:S05]  /*0380*/  @!P1 EXIT ;  /* 0x000000000000994d */ /* 0x000fea0003800000 */
.L_x_3:
[----:B-12---:R-:W-:-:S05]  /*0390*/  IMAD.WIDE R14, R7, 0x4, R4 ;  /* 0x00000004070e7825 */ /* 0x006fca00078e0204 */
[----:B------:R-:W2:Y:S01]  /*03a0*/  LDG.E R6, desc[UR4][R14.64] ;  /* 0x000000040e067981 */ /* 0x000ea2000c1e1900 */
[----:B------:R-:W-:-:S04]  /*03b0*/  IMAD.WIDE R18, R7, 0x4, R2 ;  /* 0x0000000407127825 */ /* 0x000fc800078e0202 */
[----:B---3--:R-:W-:-:S04]  /*03c0*/  IMAD.WIDE R8, R0, 0x4, R14 ;  /* 0x0000000400087825 */ /* 0x008fc800078e020e */
[----:B--2---:R-:W-:-:S05]  /*03d0*/  FADD R21, R6, R6 ;  /* 0x0000000606157221 */ /* 0x004fca0000000000 */
[----:B------:R0:W-:Y:S04]  /*03e0*/  STG.E desc[UR4][R18.64], R21 ;  /* 0x0000001512007986 */ /* 0x0001e8000c101904 */
[----:B------:R-:W2:Y:S01]  /*03f0*/  LDG.E R6, desc[UR4][R8.64] ;  /* 0x0000000408067981 */ /* 0x000ea2000c1e1900 */
[----:B------:R-:W-:-:S04]  /*0400*/  IMAD.WIDE R10, R0, 0x4, R18 ;  /* 0x00000004000a7825 */ /* 0x000fc800078e0212 */
[----:B------:R-:W-:-:S04]  /*0410*/  IMAD.WIDE R12, R0, 0x4, R8 ;  /* 0x00000004000c7825 */ /* 0x000fc800078e0208 */
[----:B--2---:R-:W-:-:S05]  /*0420*/  FADD R23, R6, R6 ;  /* 0x0000000606177221 */ /* 0x004fca0000000000 */
[----:B------:R1:W-:Y:S04]  /*0430*/  STG.E desc[UR4][R10.64], R23 ;  /* 0x000000170a007986 */ /* 0x0003e8000c101904 */
[----:B------:R-:W2:Y:S01]  /*0440*/  LDG.E R6, desc[UR4][R12.64] ;  /* 0x000000040c067981 */ /* 0x000ea2000c1e1900 */
[----:B------:R-:W-:-:S04]  /*0450*/  IMAD.WIDE R14, R0, 0x4, R10 ;  /* 0x00000004000e7825 */ /* 0x000fc800078e020a */
[----:B------:R-:W-:-:S04]  /*0460*/  IMAD.WIDE R16, R0, 0x4, R12 ;  /* 0x0000000400107825 */ /* 0x000fc800078e020c */
[----:B--2---:R-:W-:-:S05]  /*0470*/  FADD R25, R6, R6 ;  /* 0x0000000606197221 */ /* 0x004fca0000000000 */
[----:B------:R1:W-:Y:S04]  /*0480*/  STG.E desc[UR4][R14.64], R25 ;  /* 0x000000190e007986 */ /* 0x0003e8000c101904 */
[----:B------:R-:W0:Y:S01]  /*0490*/  LDG.E R16, desc[UR4][R16.64] ;  /* 0x0000000410107981 */ /* 0x000e22000c1e1900 */
[C---:B------:R-:W-:Y:S01]  /*04a0*/  IMAD.WIDE R8, R0.reuse, 0x4, R14 ;  /* 0x0000000400087825 */ /* 0x040fe200078e020e */
[----:B------:R-:W-:-:S04]  /*04b0*/  LEA R7, R0, R7, 0x2 ;  /* 0x0000000700077211 */ /* 0x000fc800078e10ff */
[----:B------:R-:W-:Y:S01]  /*04c0*/  ISETP.GE.AND P0, PT, R7, 0x10, PT ;  /* 0x000000100700780c */ /* 0x000fe20003f06270 */
[----:B0-----:R-:W-:-:S05]  /*04d0*/  FADD R19, R16, R16 ;  /* 0x0000001010137221 */ /* 0x001fca0000000000 */
[----:B------:R1:W-:Y:S07]  /*04e0*/  STG.E desc[UR4][R8.64], R19 ;  /* 0x0000001308007986 */ /* 0x0003ee000c101904 */
[----:B------:R-:W-:Y:S05]  /*04f0*/  @!P0 BRA `(.L_x_3) ;  /* 0xfffffffc00a48947 */ /* 0x000fea000383ffff */
[----:B------:R-:W-:Y:S05]  /*0500*/  EXIT ;  /* 0x000000000000794d */ /* 0x000fea0003800000 */
.L_x_4:
[----:B------:R-:W-:-:S00]  /*0510*/  BRA `(.L_x_4) ;  /* 0xfffffffc00fc7947 */ /* 0x000fc0000383ffff */
[----:B------:R-:W-:-:S00]  /*0520*/  NOP ;  /* 0x0000000000007918 */ /* 0x000fc00000000000 */
        /* <DEDUP_REMOVED lines=13> */
.L_x_5:


//--------------------- .nv.shared.reserved.0     --------------------------
	.section	.nv.shared.reserved.0,"aw",@nobits
	.weak		__nv_reservedSMEM_offset_0_alias
	.size		__nv_reservedSMEM_offset_0_alias, 0, 64
	.other		__nv_reservedSMEM_offset_0_alias,@"STO_CUDA_RESERVED_SHARED STV_DEFAULT"
__nv_reservedSMEM_offset_0_alias:
	.zero		0
	.zero		64


//--------------------- .nv.constant0._Z6kernelPfS_ --------------------------
	.section	.nv.constant0._Z6kernelPfS_,"a",@progbits
	.sectionflags	@""
	.align	4
.nv.constant0._Z6kernelPfS_:
	.zero		912


//--------------------- SYMBOLS --------------------------

	.type		.nv.reservedSmem.offset0,@object
	.size		.nv.reservedSmem.offset0,0x4
